//
// Generated by NVIDIA NVVM Compiler
//
// Compiler Build ID: CL-36424714
// Cuda compilation tools, release 13.0, V13.0.88
// Based on NVVM 20.0.0
//

.version 9.0
.target sm_100
.address_size 64

	// .globl	_Z7min_maxPiS_S_i

.visible .entry _Z7min_maxPiS_S_i(
	.param .u64 .ptr .align 1 _Z7min_maxPiS_S_i_param_0,
	.param .u64 .ptr .align 1 _Z7min_maxPiS_S_i_param_1,
	.param .u64 .ptr .align 1 _Z7min_maxPiS_S_i_param_2,
	.param .u32 _Z7min_maxPiS_S_i_param_3
)
{
	.reg .pred 	%p<32>;
	.reg .b16 	%rs<59>;
	.reg .b32 	%r<41>;
	.reg .b64 	%rd<34>;

	ld.param.u64 	%rd15, [_Z7min_maxPiS_S_i_param_0];
	ld.param.u64 	%rd16, [_Z7min_maxPiS_S_i_param_1];
	ld.param.u64 	%rd17, [_Z7min_maxPiS_S_i_param_2];
	ld.param.u32 	%r23, [_Z7min_maxPiS_S_i_param_3];
	cvta.to.global.u64 	%rd1, %rd15;
	cvta.to.global.u64 	%rd2, %rd17;
	cvta.to.global.u64 	%rd3, %rd16;
	mov.u32 	%r24, %tid.x;
	mov.u32 	%r25, %ctaid.x;
	mov.u32 	%r26, %ntid.x;
	mad.lo.s32 	%r1, %r25, %r26, %r24;
	mul.wide.s32 	%rd18, %r1, 4;
	add.s64 	%rd19, %rd3, %rd18;
	ld.global.u32 	%r2, [%rd19];
	setp.eq.s32 	%p1, %r2, -1;
	@%p1 bra 	$L__BB0_29;
	setp.lt.s32 	%p2, %r23, 1;
	mov.b16 	%rs43, 1;
	mov.u16 	%rs44, %rs43;
	@%p2 bra 	$L__BB0_23;
	mul.lo.s32 	%r3, %r23, %r1;
	and.b32  	%r4, %r23, 3;
	setp.lt.u32 	%p3, %r23, 4;
	mov.b16 	%rs44, 1;
	mov.b32 	%r38, 0;
	mov.u16 	%rs43, %rs44;
	@%p3 bra 	$L__BB0_17;
	and.b32  	%r38, %r23, 2147483644;
	neg.s32 	%r37, %r38;
	add.s64 	%rd32, %rd3, 8;
	mul.wide.s32 	%rd20, %r3, 4;
	add.s64 	%rd21, %rd20, %rd1;
	add.s64 	%rd31, %rd21, 12;
	mov.b16 	%rs44, 1;
	mov.u32 	%r36, %r3;
$L__BB0_4:
	mul.wide.s32 	%rd22, %r36, 4;
	add.s64 	%rd8, %rd1, %rd22;
	ld.global.u32 	%r9, [%rd32+-8];
	setp.eq.s32 	%p4, %r9, -1;
	@%p4 bra 	$L__BB0_7;
	ld.global.u32 	%r28, [%rd8];
	setp.eq.s32 	%p5, %r28, 0;
	@%p5 bra 	$L__BB0_7;
	setp.lt.s32 	%p6, %r2, %r9;
	setp.gt.s32 	%p7, %r2, %r9;
	selp.b16 	%rs43, 0, %rs43, %p6;
	selp.b16 	%rs44, 0, %rs44, %p7;
$L__BB0_7:
	ld.global.u32 	%r10, [%rd32+-4];
	setp.eq.s32 	%p8, %r10, -1;
	@%p8 bra 	$L__BB0_10;
	ld.global.u32 	%r29, [%rd31+-8];
	setp.eq.s32 	%p9, %r29, 0;
	@%p9 bra 	$L__BB0_10;
	setp.lt.s32 	%p10, %r2, %r10;
	setp.gt.s32 	%p11, %r2, %r10;
	selp.b16 	%rs43, 0, %rs43, %p10;
	selp.b16 	%rs44, 0, %rs44, %p11;
$L__BB0_10:
	ld.global.u32 	%r11, [%rd32];
	setp.eq.s32 	%p12, %r11, -1;
	@%p12 bra 	$L__BB0_13;
	ld.global.u32 	%r30, [%rd31+-4];
	setp.eq.s32 	%p13, %r30, 0;
	@%p13 bra 	$L__BB0_13;
	setp.lt.s32 	%p14, %r2, %r11;
	setp.gt.s32 	%p15, %r2, %r11;
	selp.b16 	%rs43, 0, %rs43, %p14;
	selp.b16 	%rs44, 0, %rs44, %p15;
$L__BB0_13:
	ld.global.u32 	%r12, [%rd32+4];
	setp.eq.s32 	%p16, %r12, -1;
	@%p16 bra 	$L__BB0_16;
	ld.global.u32 	%r31, [%rd31];
	setp.eq.s32 	%p17, %r31, 0;
	@%p17 bra 	$L__BB0_16;
	setp.lt.s32 	%p18, %r2, %r12;
	setp.gt.s32 	%p19, %r2, %r12;
	selp.b16 	%rs43, 0, %rs43, %p18;
	selp.b16 	%rs44, 0, %rs44, %p19;
$L__BB0_16:
	add.s32 	%r37, %r37, 4;
	add.s32 	%r36, %r36, 4;
	add.s64 	%rd32, %rd32, 16;
	add.s64 	%rd31, %rd31, 16;
	setp.ne.s32 	%p20, %r37, 0;
	@%p20 bra 	$L__BB0_4;
$L__BB0_17:
	setp.eq.s32 	%p21, %r4, 0;
	@%p21 bra 	$L__BB0_23;
	add.s32 	%r40, %r38, %r3;
	mul.wide.u32 	%rd23, %r38, 4;
	add.s64 	%rd33, %rd3, %rd23;
	neg.s32 	%r39, %r4;
$L__BB0_19:
	.pragma "nounroll";
	mul.wide.s32 	%rd24, %r40, 4;
	add.s64 	%rd13, %rd1, %rd24;
	ld.global.u32 	%r20, [%rd33];
	setp.eq.s32 	%p22, %r20, -1;
	@%p22 bra 	$L__BB0_22;
	ld.global.u32 	%r32, [%rd13];
	setp.eq.s32 	%p23, %r32, 0;
	@%p23 bra 	$L__BB0_22;
	setp.lt.s32 	%p24, %r2, %r20;
	setp.gt.s32 	%p25, %r2, %r20;
	selp.b16 	%rs43, 0, %rs43, %p24;
	selp.b16 	%rs44, 0, %rs44, %p25;
$L__BB0_22:
	add.s32 	%r40, %r40, 1;
	add.s64 	%rd33, %rd33, 4;
	add.s32 	%r39, %r39, 1;
	setp.ne.s32 	%p26, %r39, 0;
	@%p26 bra 	$L__BB0_19;
$L__BB0_23:
	and.b16  	%rs35, %rs43, 255;
	setp.eq.s16 	%p27, %rs35, 0;
	and.b16  	%rs36, %rs44, 255;
	setp.eq.s16 	%p28, %rs36, 0;
	or.pred  	%p29, %p27, %p28;
	@%p29 bra 	$L__BB0_25;
	add.s64 	%rd30, %rd2, %rd18;
	mov.b32 	%r35, 1;
	st.global.u32 	[%rd30], %r35;
	bra.uni 	$L__BB0_29;
$L__BB0_25:
	setp.eq.s16 	%p30, %rs36, 0;
	@%p30 bra 	$L__BB0_27;
	add.s64 	%rd26, %rd2, %rd18;
	mov.b32 	%r33, 1;
	st.global.u32 	[%rd26], %r33;
	bra.uni 	$L__BB0_29;
$L__BB0_27:
	setp.eq.s16 	%p31, %rs35, 0;
	@%p31 bra 	$L__BB0_29;
	add.s64 	%rd28, %rd2, %rd18;
	mov.b32 	%r34, 2;
	st.global.u32 	[%rd28], %r34;
$L__BB0_29:
	ret;

}


// ===== COMPILED SASS (sm_100) =====

	.target	sm_100

	.elftype	@"ET_EXEC"


//--------------------- .note.nv.tkinfo           --------------------------
	.section	.note.nv.tkinfo,"",@"SHT_NOTE"
	.sectionflags	@"SHF_NOTE_NV_TKINFO"
	.tkinfo
        /*0018*/ 	.word	0x00000002
        /*0030*/ 	.string	""
        /*0030*/ 	.string	"ptxas"
        /*0030*/ 	.string	"Cuda compilation tools, release 13.0, V13.0.88"
        /*0030*/ 	.string	"Build cuda_13.0.r13.0/compiler.36424714_0"
        /*0030*/ 	.string	"-arch sm_100 -m 64 "



//--------------------- .note.nv.cuinfo           --------------------------
	.section	.note.nv.cuinfo,"",@"SHT_NOTE"
	.sectionflags	@"SHF_NOTE_NV_CUINFO"
        /*0018*/ 	.short	0x0002
        /*001a*/ 	.short	0x0064
        /*001c*/ 	.short	0x0082
	.zero		2


//--------------------- .nv.info                  --------------------------
	.section	.nv.info,"",@"SHT_CUDA_INFO"
	.align	4


	//----- nvinfo : EIATTR_REGCOUNT
	.align		4
        /*0000*/ 	.byte	0x04, 0x2f
        /*0002*/ 	.short	(.L_1 - .L_0)
	.align		4
.L_0:
        /*0004*/ 	.word	index@(_Z7min_maxPiS_S_i)
        /*0008*/ 	.word	0x00000017


	//----- nvinfo : EIATTR_FRAME_SIZE
	.align		4
.L_1:
        /*000c*/ 	.byte	0x04, 0x11
        /*000e*/ 	.short	(.L_3 - .L_2)
	.align		4
.L_2:
        /*0010*/ 	.word	index@(_Z7min_maxPiS_S_i)
        /*0014*/ 	.word	0x00000000


	//----- nvinfo : EIATTR_MIN_STACK_SIZE
	.align		4
.L_3:
        /*0018*/ 	.byte	0x04, 0x12
        /*001a*/ 	.short	(.L_5 - .L_4)
	.align		4
.L_4:
        /*001c*/ 	.word	index@(_Z7min_maxPiS_S_i)
        /*0020*/ 	.word	0x00000000
.L_5:


//--------------------- .nv.compat                --------------------------
	.section	.nv.compat,"",@"SHT_CUDA_COMPAT_INFO"
	.align	4
        /*0000*/ 	.byte	0x02, 0x09, 0x00, 0x00, 0x02, 0x02, 0x01, 0x00, 0x02, 0x05, 0x05, 0x00, 0x03, 0x07, 0x01, 0x01
        /*0010*/ 	.byte	0x02, 0x03, 0x00, 0x00, 0x02, 0x06, 0x01, 0x00, 0x04, 0x0b, 0x08, 0x00, 0x09, 0x00, 0x00, 0x00
        /*0020*/ 	.byte	0x00, 0x00, 0x00, 0x00


//--------------------- .nv.info._Z7min_maxPiS_S_i --------------------------
	.section	.nv.info._Z7min_maxPiS_S_i,"",@"SHT_CUDA_INFO"
	.sectionflags	@""
	.align	4


	//----- nvinfo : EIATTR_CUDA_API_VERSION
	.align		4
        /*0000*/ 	.byte	0x04, 0x37
        /*0002*/ 	.short	(.L_7 - .L_6)
.L_6:
        /*0004*/ 	.word	0x00000082


	//----- nvinfo : EIATTR_KPARAM_INFO
	.align		4
.L_7:
        /*0008*/ 	.byte	0x04, 0x17
        /*000a*/ 	.short	(.L_9 - .L_8)
.L_8:
        /*000c*/ 	.word	0x00000000
        /*0010*/ 	.short	0x0003
        /*0012*/ 	.short	0x0018
        /*0014*/ 	.byte	0x00, 0xf0, 0x11, 0x00


	//----- nvinfo : EIATTR_KPARAM_INFO
	.align		4
.L_9:
        /*0018*/ 	.byte	0x04, 0x17
        /*001a*/ 	.short	(.L_11 - .L_10)
.L_10:
        /*001c*/ 	.word	0x00000000
        /*0020*/ 	.short	0x0002
        /*0022*/ 	.short	0x0010
        /*0024*/ 	.byte	0x00, 0xf5, 0x21, 0x00


	//----- nvinfo : EIATTR_KPARAM_INFO
	.align		4
.L_11:
        /*0028*/ 	.byte	0x04, 0x17
        /*002a*/ 	.short	(.L_13 - .L_12)
.L_12:
        /*002c*/ 	.word	0x00000000
        /*0030*/ 	.short	0x0001
        /*0032*/ 	.short	0x0008
        /*0034*/ 	.byte	0x00, 0xf5, 0x21, 0x00


	//----- nvinfo : EIATTR_KPARAM_INFO
	.align		4
.L_13:
        /*0038*/ 	.byte	0x04, 0x17
        /*003a*/ 	.short	(.L_15 - .L_14)
.L_14:
        /*003c*/ 	.word	0x00000000
        /*0040*/ 	.short	0x0000
        /*0042*/ 	.short	0x0000
        /*0044*/ 	.byte	0x00, 0xf5, 0x21, 0x00


	//----- nvinfo : EIATTR_SPARSE_MMA_MASK
	.align		4
.L_15:
        /*0048*/ 	.byte	0x03, 0x50
        /*004a*/ 	.short	0x0000


	//----- nvinfo : EIATTR_MAXREG_COUNT
	.align		4
        /*004c*/ 	.byte	0x03, 0x1b
        /*004e*/ 	.short	0x00ff


	//----- nvinfo : EIATTR_MERCURY_ISA_VERSION
	.align		4
        /*0050*/ 	.byte	0x03, 0x5f
        /*0052*/ 	.short	0x0101


	//----- nvinfo : EIATTR_VRC_CTA_INIT_COUNT
	.align		4
        /*0054*/ 	.byte	0x02, 0x4a
	.zero		1
	.zero		1


	//----- nvinfo : EIATTR_EXIT_INSTR_OFFSETS
	.align		4
        /*0058*/ 	.byte	0x04, 0x1c
        /*005a*/ 	.short	(.L_17 - .L_16)


	//   ....[0]....
.L_16:
        /*005c*/ 	.word	0x000000a0


	//   ....[1]....
        /*0060*/ 	.word	0x000007e0


	//   ....[2]....
        /*0064*/ 	.word	0x00000840


	//   ....[3]....
        /*0068*/ 	.word	0x00000860


	//   ....[4]....
        /*006c*/ 	.word	0x000008b0


	//----- nvinfo : EIATTR_CBANK_PARAM_SIZE
	.align		4
.L_17:
        /*0070*/ 	.byte	0x03, 0x19
        /*0072*/ 	.short	0x001c


	//----- nvinfo : EIATTR_PARAM_CBANK
	.align		4
        /*0074*/ 	.byte	0x04, 0x0a
        /*0076*/ 	.short	(.L_19 - .L_18)
	.align		4
.L_18:
        /*0078*/ 	.word	index@(.nv.constant0._Z7min_maxPiS_S_i)
        /*007c*/ 	.short	0x0380
        /*007e*/ 	.short	0x001c


	//----- nvinfo : EIATTR_SW_WAR
	.align		4
.L_19:
        /*0080*/ 	.byte	0x04, 0x36
        /*0082*/ 	.short	(.L_21 - .L_20)
.L_20:
        /*0084*/ 	.word	0x00000008
.L_21:


//--------------------- .nv.callgraph             --------------------------
	.section	.nv.callgraph,"",@"SHT_CUDA_CALLGRAPH"
	.align	4
	.sectionentsize	8
	.align		4
        /*0000*/ 	.word	0x00000000
	.align		4
        /*0004*/ 	.word	0xffffffff
	.align		4
        /*0008*/ 	.word	0x00000000
	.align		4
        /*000c*/ 	.word	0xfffffffe
	.align		4
        /*0010*/ 	.word	0x00000000
	.align		4
        /*0014*/ 	.word	0xfffffffd
	.align		4
        /*0018*/ 	.word	0x00000000
	.align		4
        /*001c*/ 	.word	0xfffffffc


//--------------------- .text._Z7min_maxPiS_S_i   --------------------------
	.section	.text._Z7min_maxPiS_S_i,"ax",@progbits
	.align	128
        .global         _Z7min_maxPiS_S_i
        .type           _Z7min_maxPiS_S_i,@function
        .size           _Z7min_maxPiS_S_i,(.L_x_10 - _Z7min_maxPiS_S_i)
        .other          _Z7min_maxPiS_S_i,@"STO_CUDA_ENTRY STV_DEFAULT"
_Z7min_maxPiS_S_i:
.text._Z7min_maxPiS_S_i:
[----:B------:R-:W-:Y:S01]  /*0000*/  LDC R1, c[0x0][0x37c] ;  /* 0x0000df00ff017b82 */ /* 0x000fe20000000800 */
[----:B------:R-:W0:Y:S07]  /*0010*/  S2R R0, SR_TID.X ;  /* 0x0000000000007919 */ /* 0x000e2e0000002100 */
[----:B------:R-:W0:Y:S01]  /*0020*/  S2UR UR4, SR_CTAID.X ;  /* 0x00000000000479c3 */ /* 0x000e220000002500 */
[----:B------:R-:W1:Y:S07]  /*0030*/  LDCU.64 UR10, c[0x0][0x358] ;  /* 0x00006b00ff0a77ac */ /* 0x000e6e0008000a00 */
[----:B------:R-:W0:Y:S08]  /*0040*/  LDC R5, c[0x0][0x360] ;  /* 0x0000d800ff057b82 */ /* 0x000e300000000800 */
[----:B------:R-:W2:Y:S01]  /*0050*/  LDC.64 R2, c[0x0][0x388] ;  /* 0x0000e200ff027b82 */ /* 0x000ea20000000a00 */
[----:B0-----:R-:W-:-:S04]  /*0060*/  IMAD R0, R5, UR4, R0 ;  /* 0x0000000405007c24 */ /* 0x001fc8000f8e0200 */
[----:B--2---:R-:W-:-:S05]  /*0070*/  IMAD.WIDE R2, R0, 0x4, R2 ;  /* 0x0000000400027825 */ /* 0x004fca00078e0202 */
[----:B-1----:R-:W2:Y:S02]  /*0080*/  LDG.E R7, desc[UR10][R2.64] ;  /* 0x0000000a02077981 */ /* 0x002ea4000c1e1900 */
[----:B--2---:R-:W-:-:S13]  /*0090*/  ISETP.NE.AND P0, PT, R7, -0x1, PT ;  /* 0xffffffff0700780c */ /* 0x004fda0003f05270 */
[----:B------:R-:W-:Y:S05]  /*00a0*/  @!P0 EXIT ;  /* 0x000000000000894d */ /* 0x000fea0003800000 */
[----:B------:R-:W0:Y:S01]  /*00b0*/  LDCU UR7, c[0x0][0x398] ;  /* 0x00007300ff0777ac */ /* 0x000e220008000800 */
[----:B------:R-:W-:Y:S02]  /*00c0*/  IMAD.MOV.U32 R6, RZ, RZ, 0x1 ;  /* 0x00000001ff067424 */ /* 0x000fe400078e00ff */
[----:B------:R-:W-:Y:S01]  /*00d0*/  IMAD.MOV.U32 R10, RZ, RZ, 0x1 ;  /* 0x00000001ff0a7424 */ /* 0x000fe200078e00ff */
[----:B0-----:R-:W-:-:S09]  /*00e0*/  UISETP.GE.AND UP0, UPT, UR7, 0x1, UPT ;  /* 0x000000010700788c */ /* 0x001fd2000bf06270 */
[----:B------:R-:W-:Y:S05]  /*00f0*/  BRA.U !UP0, `(.L_x_0) ;  /* 0x00000005089c7547 */ /* 0x000fea000b800000 */
[----:B------:R-:W-:Y:S01]  /*0100*/  UISETP.GE.U32.AND UP0, UPT, UR7, 0x4, UPT ;  /* 0x000000040700788c */ /* 0x000fe2000bf06070 */
[----:B------:R-:W-:Y:S01]  /*0110*/  IMAD.MOV.U32 R10, RZ, RZ, 0x1 ;  /* 0x00000001ff0a7424 */ /* 0x000fe200078e00ff */
[----:B------:R-:W-:Y:S01]  /*0120*/  ULOP3.LUT UR5, UR7, 0x3, URZ, 0xc0, !UPT ;  /* 0x0000000307057892 */ /* 0x000fe2000f8ec0ff */
[----:B------:R-:W-:Y:S01]  /*0130*/  IMAD.MOV.U32 R6, RZ, RZ, 0x1 ;  /* 0x00000001ff067424 */ /* 0x000fe200078e00ff */
[----:B------:R-:W-:Y:S01]  /*0140*/  UMOV UR4, URZ ;  /* 0x000000ff00047c82 */ /* 0x000fe20008000000 */
[----:B------:R-:W-:-:S04]  /*0150*/  IMAD R11, R0, UR7, RZ ;  /* 0x00000007000b7c24 */ /* 0x000fc8000f8e02ff */
[----:B------:R-:W-:Y:S05]  /*0160*/  BRA.U !UP0, `(.L_x_1) ;  /* 0x0000000508147547 */ /* 0x000fea000b800000 */
[----:B------:R-:W0:Y:S01]  /*0170*/  LDC.64 R4, c[0x0][0x380] ;  /* 0x0000e000ff047b82 */ /* 0x000e220000000a00 */
[----:B------:R-:W1:Y:S01]  /*0180*/  LDCU.64 UR8, c[0x0][0x388] ;  /* 0x00007100ff0877ac */ /* 0x000e620008000a00 */
[----:B------:R-:W-:Y:S02]  /*0190*/  IMAD.MOV.U32 R10, RZ, RZ, 0x1 ;  /* 0x00000001ff0a7424 */ /* 0x000fe400078e00ff */
[----:B------:R-:W-:Y:S01]  /*01a0*/  IMAD.MOV.U32 R13, RZ, RZ, R11 ;  /* 0x000000ffff0d7224 */ /* 0x000fe200078e000b */
[----:B------:R-:W-:-:S03]  /*01b0*/  ULOP3.LUT UR4, UR7, 0x7ffffffc, URZ, 0xc0, !UPT ;  /* 0x7ffffffc07047892 */ /* 0x000fc6000f8ec0ff */
[----:B------:R-:W2:Y:S01]  /*01c0*/  LDC.64 R2, c[0x0][0x380] ;  /* 0x0000e000ff027b82 */ /* 0x000ea20000000a00 */
[----:B-1----:R-:W-:Y:S02]  /*01d0*/  UIADD3 UR6, UP0, UPT, UR8, 0x8, URZ ;  /* 0x0000000808067890 */ /* 0x002fe4000ff1e0ff */
[----:B------:R-:W-:Y:S02]  /*01e0*/  UIADD3 UR8, UPT, UPT, -UR4, URZ, URZ ;  /* 0x000000ff04087290 */ /* 0x000fe4000fffe1ff */
[----:B------:R-:W-:Y:S01]  /*01f0*/  UIADD3.X UR7, UPT, UPT, URZ, UR9, URZ, UP0, !UPT ;  /* 0x00000009ff077290 */ /* 0x000fe200087fe4ff */
[----:B0-----:R-:W-:-:S03]  /*0200*/  IMAD.WIDE R4, R11, 0x4, R4 ;  /* 0x000000040b047825 */ /* 0x001fc600078e0204 */
[----:B------:R-:W-:Y:S01]  /*0210*/  IADD3 R16, P0, PT, R4, 0xc, RZ ;  /* 0x0000000c04107810 */ /* 0x000fe20007f1e0ff */
[----:B------:R-:W-:-:S04]  /*0220*/  IMAD.U32 R4, RZ, RZ, UR6 ;  /* 0x00000006ff047e24 */ /* 0x000fc8000f8e00ff */
[----:B------:R-:W-:Y:S02]  /*0230*/  IMAD.X R17, RZ, RZ, R5, P0 ;  /* 0x000000ffff117224 */ /* 0x000fe400000e0605 */
[----:B--2---:R-:W-:-:S07]  /*0240*/  IMAD.U32 R5, RZ, RZ, UR7 ;  /* 0x00000007ff057e24 */ /* 0x004fce000f8e00ff */
.L_x_6:
[----:B------:R-:W2:Y:S04]  /*0250*/  LDG.E R14, desc[UR10][R4.64+-0x8] ;  /* 0xfffff80a040e7981 */ /* 0x000ea8000c1e1900 */
[----:B------:R-:W3:Y:S04]  /*0260*/  LDG.E R18, desc[UR10][R4.64+-0x4] ;  /* 0xfffffc0a04127981 */ /* 0x000ee8000c1e1900 */
[----:B------:R-:W4:Y:S04]  /*0270*/  LDG.E R20, desc[UR10][R4.64] ;  /* 0x0000000a04147981 */ /* 0x000f28000c1e1900 */
[----:B------:R-:W5:Y:S01]  /*0280*/  LDG.E R12, desc[UR10][R4.64+0x4] ;  /* 0x0000040a040c7981 */ /* 0x000f62000c1e1900 */
[----:B------:R-:W-:-:S04]  /*0290*/  UIADD3 UR8, UPT, UPT, UR8, 0x4, URZ ;  /* 0x0000000408087890 */ /* 0x000fc8000fffe0ff */
[----:B------:R-:W-:Y:S01]  /*02a0*/  UISETP.NE.AND UP0, UPT, UR8, URZ, UPT ;  /* 0x000000ff0800728c */ /* 0x000fe2000bf05270 */
[----:B--2---:R-:W-:Y:S02]  /*02b0*/  ISETP.NE.AND P3, PT, R14, -0x1, PT ;  /* 0xffffffff0e00780c */ /* 0x004fe40003f65270 */
[----:B---3--:R-:W-:Y:S02]  /*02c0*/  ISETP.NE.AND P2, PT, R18, -0x1, PT ;  /* 0xffffffff1200780c */ /* 0x008fe40003f45270 */
[----:B----4-:R-:W-:Y:S02]  /*02d0*/  ISETP.NE.AND P1, PT, R20, -0x1, PT ;  /* 0xffffffff1400780c */ /* 0x010fe40003f25270 */
[----:B-----5:R-:W-:-:S07]  /*02e0*/  ISETP.NE.AND P0, PT, R12, -0x1, PT ;  /* 0xffffffff0c00780c */ /* 0x020fce0003f05270 */
[----:B------:R-:W-:Y:S06]  /*02f0*/  @!P3 BRA `(.L_x_2) ;  /* 0x000000000024b947 */ /* 0x000fec0003800000 */
[----:B------:R-:W-:-:S06]  /*0300*/  IMAD.WIDE R8, R13, 0x4, R2 ;  /* 0x000000040d087825 */ /* 0x000fcc00078e0202 */
[----:B------:R-:W2:Y:S02]  /*0310*/  LDG.E R8, desc[UR10][R8.64] ;  /* 0x0000000a08087981 */ /* 0x000ea4000c1e1900 */
[----:B--2---:R-:W-:-:S13]  /*0320*/  ISETP.NE.AND P4, PT, R8, RZ, PT ;  /* 0x000000ff0800720c */ /* 0x004fda0003f85270 */
[CC--:B------:R-:W-:Y:S02]  /*0330*/  @P4 ISETP.GE.AND P5, PT, R7.reuse, R14.reuse, PT ;  /* 0x0000000e0700420c */ /* 0x0c0fe40003fa6270 */
[----:B------:R-:W-:Y:S02]  /*0340*/  @P4 ISETP.GT.AND P3, PT, R7, R14, PT ;  /* 0x0000000e0700420c */ /* 0x000fe40003f64270 */
[----:B------:R-:W-:Y:S02]  /*0350*/  @P4 SEL R14, R6, RZ, P5 ;  /* 0x000000ff060e4207 */ /* 0x000fe40002800000 */
[----:B------:R-:W-:Y:S02]  /*0360*/  @P4 SEL R15, R10, RZ, !P3 ;  /* 0x000000ff0a0f4207 */ /* 0x000fe40005800000 */
[----:B------:R-:W-:Y:S02]  /*0370*/  @P4 PRMT R6, R14, 0x7610, R6 ;  /* 0x000076100e064816 */ /* 0x000fe40000000006 */
[----:B------:R-:W-:-:S07]  /*0380*/  @P4 PRMT R10, R15, 0x7610, R10 ;  /* 0x000076100f0a4816 */ /* 0x000fce000000000a */
.L_x_2:
[----:B------:R-:W-:Y:S02]  /*0390*/  IMAD.MOV.U32 R8, RZ, RZ, R16 ;  /* 0x000000ffff087224 */ /* 0x000fe400078e0010 */
[----:B------:R-:W-:Y:S01]  /*03a0*/  IMAD.MOV.U32 R9, RZ, RZ, R17 ;  /* 0x000000ffff097224 */ /* 0x000fe200078e0011 */
[----:B------:R-:W-:Y:S06]  /*03b0*/  @!P2 BRA `(.L_x_3) ;  /* 0x000000000020a947 */ /* 0x000fec0003800000 */
        /* <DEDUP_REMOVED lines=8> */
.L_x_3:
[----:B------:R-:W-:Y:S05]  /*0440*/  @!P1 BRA `(.L_x_4) ;  /* 0x0000000000209947 */ /* 0x000fea0003800000 */
        /* <DEDUP_REMOVED lines=8> */
.L_x_4:
        /* <DEDUP_REMOVED lines=9> */
.L_x_5:
[----:B------:R-:W-:Y:S01]  /*0560*/  IADD3 R4, P0, PT, R4, 0x10, RZ ;  /* 0x0000001004047810 */ /* 0x000fe20007f1e0ff */
[----:B------:R-:W-:Y:S01]  /*0570*/  VIADD R13, R13, 0x4 ;  /* 0x000000040d0d7836 */ /* 0x000fe20000000000 */
[----:B------:R-:W-:-:S03]  /*0580*/  IADD3 R16, P1, PT, R8, 0x10, RZ ;  /* 0x0000001008107810 */ /* 0x000fc60007f3e0ff */
[----:B------:R-:W-:Y:S02]  /*0590*/  IMAD.X R5, RZ, RZ, R5, P0 ;  /* 0x000000ffff057224 */ /* 0x000fe400000e0605 */
[----:B------:R-:W-:Y:S01]  /*05a0*/  IMAD.X R17, RZ, RZ, R9, P1 ;  /* 0x000000ffff117224 */ /* 0x000fe200008e0609 */
[----:B------:R-:W-:Y:S07]  /*05b0*/  BRA.U UP0, `(.L_x_6) ;  /* 0xfffffffd00247547 */ /* 0x000fee000b83ffff */
.L_x_1:
[----:B------:R-:W-:-:S09]  /*05c0*/  UISETP.NE.AND UP0, UPT, UR5, URZ, UPT ;  /* 0x000000ff0500728c */ /* 0x000fd2000bf05270 */
[----:B------:R-:W-:Y:S05]  /*05d0*/  BRA.U !UP0, `(.L_x_0) ;  /* 0x0000000108647547 */ /* 0x000fea000b800000 */
[----:B------:R-:W0:Y:S01]  /*05e0*/  LDC.64 R4, c[0x0][0x380] ;  /* 0x0000e000ff047b82 */ /* 0x000e220000000a00 */
[----:B------:R-:W1:Y:S01]  /*05f0*/  LDCU.64 UR6, c[0x0][0x388] ;  /* 0x00007100ff0677ac */ /* 0x000e620008000a00 */
[----:B------:R-:W-:Y:S01]  /*0600*/  VIADD R11, R11, UR4 ;  /* 0x000000040b0b7c36 */ /* 0x000fe20008000000 */
[----:B------:R-:W-:Y:S02]  /*0610*/  UIADD3 UR5, UPT, UPT, -UR5, URZ, URZ ;  /* 0x000000ff05057290 */ /* 0x000fe4000fffe1ff */
[----:B-1----:R-:W-:-:S12]  /*0620*/  UIMAD.WIDE.U32 UR6, UR4, 0x4, UR6 ;  /* 0x00000004040678a5 */ /* 0x002fd8000f8e0006 */
.L_x_8:
[----:B------:R-:W-:Y:S02]  /*0630*/  IMAD.U32 R2, RZ, RZ, UR6 ;  /* 0x00000006ff027e24 */ /* 0x000fe4000f8e00ff */
[----:B------:R-:W-:-:S05]  /*0640*/  IMAD.U32 R3, RZ, RZ, UR7 ;  /* 0x00000007ff037e24 */ /* 0x000fca000f8e00ff */
[----:B------:R-:W2:Y:S01]  /*0650*/  LDG.E R8, desc[UR10][R2.64] ;  /* 0x0000000a02087981 */ /* 0x000ea2000c1e1900 */
[----:B------:R-:W-:Y:S02]  /*0660*/  UIADD3 UR6, UP0, UPT, UR6, 0x4, URZ ;  /* 0x0000000406067890 */ /* 0x000fe4000ff1e0ff */
[----:B------:R-:W-:Y:S02]  /*0670*/  UIADD3 UR5, UPT, UPT, UR5, 0x1, URZ ;  /* 0x0000000105057890 */ /* 0x000fe4000fffe0ff */
[----:B------:R-:W-:Y:S02]  /*0680*/  UIADD3.X UR7, UPT, UPT, URZ, UR7, URZ, UP0, !UPT ;  /* 0x00000007ff077290 */ /* 0x000fe400087fe4ff */
[----:B------:R-:W-:Y:S01]  /*0690*/  UISETP.NE.AND UP0, UPT, UR5, URZ, UPT ;  /* 0x000000ff0500728c */ /* 0x000fe2000bf05270 */
[----:B--2---:R-:W-:-:S13]  /*06a0*/  ISETP.NE.AND P0, PT, R8, -0x1, PT ;  /* 0xffffffff0800780c */ /* 0x004fda0003f05270 */
[----:B------:R-:W-:Y:S05]  /*06b0*/  @!P0 BRA `(.L_x_7) ;  /* 0x0000000000248947 */ /* 0x000fea0003800000 */
[----:B0-----:R-:W-:-:S06]  /*06c0*/  IMAD.WIDE R2, R11, 0x4, R4 ;  /* 0x000000040b027825 */ /* 0x001fcc00078e0204 */
        /* <DEDUP_REMOVED lines=8> */
.L_x_7:
[----:B------:R-:W-:Y:S01]  /*0750*/  VIADD R11, R11, 0x1 ;  /* 0x000000010b0b7836 */ /* 0x000fe20000000000 */
[----:B------:R-:W-:Y:S06]  /*0760*/  BRA.U UP0, `(.L_x_8) ;  /* 0xfffffffd00b07547 */ /* 0x000fec000b83ffff */
.L_x_0:
[----:B------:R-:W-:Y:S02]  /*0770*/  LOP3.LUT P0, R6, R6, 0xff, RZ, 0xc0, !PT ;  /* 0x000000ff06067812 */ /* 0x000fe4000780c0ff */
[----:B------:R-:W-:-:S04]  /*0780*/  LOP3.LUT P1, R10, R10, 0xff, RZ, 0xc0, !PT ;  /* 0x000000ff0a0a7812 */ /* 0x000fc8000782c0ff */
[----:B------:R-:W-:-:S13]  /*0790*/  PLOP3.LUT P0, PT, P0, P1, PT, 0x2f, 0xf2 ;  /* 0x0000000000f2781c */ /* 0x000fda0000702577 */
[----:B------:R-:W1:Y:S01]  /*07a0*/  @!P0 LDC.64 R2, c[0x0][0x390] ;  /* 0x0000e400ff028b82 */ /* 0x000e620000000a00 */
[----:B0-----:R-:W-:Y:S02]  /*07b0*/  @!P0 IMAD.MOV.U32 R5, RZ, RZ, 0x1 ;  /* 0x00000001ff058424 */ /* 0x001fe400078e00ff */
[----:B-1----:R-:W-:-:S05]  /*07c0*/  @!P0 IMAD.WIDE R2, R0, 0x4, R2 ;  /* 0x0000000400028825 */ /* 0x002fca00078e0202 */
[----:B------:R0:W-:Y:S01]  /*07d0*/  @!P0 STG.E desc[UR10][R2.64], R5 ;  /* 0x0000000502008986 */ /* 0x0001e2000c10190a */
[----:B------:R-:W-:Y:S05]  /*07e0*/  @!P0 EXIT ;  /* 0x000000000000894d */ /* 0x000fea0003800000 */
[----:B------:R-:W-:-:S13]  /*07f0*/  ISETP.NE.AND P0, PT, R10, RZ, PT ;  /* 0x000000ff0a00720c */ /* 0x000fda0003f05270 */
[----:B0-----:R-:W0:Y:S01]  /*0800*/  @P0 LDC.64 R2, c[0x0][0x390] ;  /* 0x0000e400ff020b82 */ /* 0x001e220000000a00 */
[----:B------:R-:W-:Y:S02]  /*0810*/  @P0 IMAD.MOV.U32 R5, RZ, RZ, 0x1 ;  /* 0x00000001ff050424 */ /* 0x000fe400078e00ff */
[----:B0-----:R-:W-:-:S05]  /*0820*/  @P0 IMAD.WIDE R2, R0, 0x4, R2 ;  /* 0x0000000400020825 */ /* 0x001fca00078e0202 */
[----:B------:R0:W-:Y:S01]  /*0830*/  @P0 STG.E desc[UR10][R2.64], R5 ;  /* 0x0000000502000986 */ /* 0x0001e2000c10190a */
[----:B------:R-:W-:Y:S05]  /*0840*/  @P0 EXIT ;  /* 0x000000000000094d */ /* 0x000fea0003800000 */
[----:B------:R-:W-:-:S13]  /*0850*/  ISETP.NE.AND P0, PT, R6, RZ, PT ;  /* 0x000000ff0600720c */ /* 0x000fda0003f05270 */
[----:B------:R-:W-:Y:S05]  /*0860*/  @!P0 EXIT ;  /* 0x000000000000894d */ /* 0x000fea0003800000 */
[----:B0-----:R-:W0:Y:S01]  /*0870*/  LDC.64 R2, c[0x0][0x390] ;  /* 0x0000e400ff027b82 */ /* 0x001e220000000a00 */
[----:B------:R-:W-:Y:S02]  /*0880*/  IMAD.MOV.U32 R5, RZ, RZ, 0x2 ;  /* 0x00000002ff057424 */ /* 0x000fe400078e00ff */
[----:B0-----:R-:W-:-:S05]  /*0890*/  IMAD.WIDE R2, R0, 0x4, R2 ;  /* 0x0000000400027825 */ /* 0x001fca00078e0202 */
[----:B------:R-:W-:Y:S01]  /*08a0*/  STG.E desc[UR10][R2.64], R5 ;  /* 0x0000000502007986 */ /* 0x000fe2000c10190a */
[----:B------:R-:W-:Y:S05]  /*08b0*/  EXIT ;  /* 0x000000000000794d */ /* 0x000fea0003800000 */
.L_x_9:
[----:B------:R-:W-:-:S00]  /*08c0*/  BRA `(.L_x_9) ;  /* 0xfffffffc00fc7947 */ /* 0x000fc0000383ffff */
[----:B------:R-:W-:-:S00]  /*08d0*/  NOP ;  /* 0x0000000000007918 */ /* 0x000fc00000000000 */
        /* <DEDUP_REMOVED lines=10> */
.L_x_10:


//--------------------- .nv.shared.reserved.0     --------------------------
	.section	.nv.shared.reserved.0,"aw",@nobits
	.weak		__nv_reservedSMEM_offset_0_alias
	.size		__nv_reservedSMEM_offset_0_alias, 0, 64
	.other		__nv_reservedSMEM_offset_0_alias,@"STO_CUDA_RESERVED_SHARED STV_DEFAULT"
__nv_reservedSMEM_offset_0_alias:
	.zero		0
	.zero		64


//--------------------- .nv.constant0._Z7min_maxPiS_S_i --------------------------
	.section	.nv.constant0._Z7min_maxPiS_S_i,"a",@progbits
	.sectionflags	@""
	.align	4
.nv.constant0._Z7min_maxPiS_S_i:
	.zero		924


//--------------------- SYMBOLS --------------------------

	.type		.nv.reservedSmem.offset0,@object
	.size		.nv.reservedSmem.offset0,0x4
